//
// Generated by NVIDIA NVVM Compiler
//
// Compiler Build ID: CL-36424714
// Cuda compilation tools, release 13.0, V13.0.88
// Based on NVVM 20.0.0
//

.version 9.0
.target sm_100
.address_size 64

	// .globl	_Z18dot_product_kernelPKfS0_Pfi
// _ZZ18dot_product_kernelPKfS0_PfiE5sdata has been demoted

.visible .entry _Z18dot_product_kernelPKfS0_Pfi(
	.param .u64 .ptr .align 1 _Z18dot_product_kernelPKfS0_Pfi_param_0,
	.param .u64 .ptr .align 1 _Z18dot_product_kernelPKfS0_Pfi_param_1,
	.param .u64 .ptr .align 1 _Z18dot_product_kernelPKfS0_Pfi_param_2,
	.param .u32 _Z18dot_product_kernelPKfS0_Pfi_param_3
)
{
	.reg .pred 	%p<6>;
	.reg .b32 	%r<14>;
	.reg .b32 	%f<11>;
	.reg .b64 	%rd<12>;
	// demoted variable
	.shared .align 4 .b8 _ZZ18dot_product_kernelPKfS0_PfiE5sdata[1024];
	ld.param.u64 	%rd1, [_Z18dot_product_kernelPKfS0_Pfi_param_0];
	ld.param.u64 	%rd2, [_Z18dot_product_kernelPKfS0_Pfi_param_1];
	ld.param.u64 	%rd3, [_Z18dot_product_kernelPKfS0_Pfi_param_2];
	ld.param.u32 	%r8, [_Z18dot_product_kernelPKfS0_Pfi_param_3];
	mov.u32 	%r1, %tid.x;
	mov.u32 	%r2, %ctaid.x;
	mov.u32 	%r13, %ntid.x;
	mad.lo.s32 	%r4, %r2, %r13, %r1;
	setp.ge.u32 	%p1, %r4, %r8;
	mov.f32 	%f10, 0f00000000;
	@%p1 bra 	$L__BB0_2;
	cvta.to.global.u64 	%rd4, %rd1;
	cvta.to.global.u64 	%rd5, %rd2;
	mul.wide.u32 	%rd6, %r4, 4;
	add.s64 	%rd7, %rd4, %rd6;
	ld.global.f32 	%f4, [%rd7];
	add.s64 	%rd8, %rd5, %rd6;
	ld.global.f32 	%f5, [%rd8];
	mul.f32 	%f10, %f4, %f5;
$L__BB0_2:
	shl.b32 	%r9, %r1, 2;
	mov.u32 	%r10, _ZZ18dot_product_kernelPKfS0_PfiE5sdata;
	add.s32 	%r5, %r10, %r9;
	st.shared.f32 	[%r5], %f10;
	bar.sync 	0;
	setp.lt.u32 	%p2, %r13, 2;
	@%p2 bra 	$L__BB0_6;
$L__BB0_3:
	shr.u32 	%r7, %r13, 1;
	setp.ge.u32 	%p3, %r1, %r7;
	@%p3 bra 	$L__BB0_5;
	shl.b32 	%r11, %r7, 2;
	add.s32 	%r12, %r5, %r11;
	ld.shared.f32 	%f6, [%r12];
	ld.shared.f32 	%f7, [%r5];
	add.f32 	%f8, %f6, %f7;
	st.shared.f32 	[%r5], %f8;
$L__BB0_5:
	bar.sync 	0;
	setp.gt.u32 	%p4, %r13, 3;
	mov.u32 	%r13, %r7;
	@%p4 bra 	$L__BB0_3;
$L__BB0_6:
	setp.ne.s32 	%p5, %r1, 0;
	@%p5 bra 	$L__BB0_8;
	ld.shared.f32 	%f9, [_ZZ18dot_product_kernelPKfS0_PfiE5sdata];
	cvta.to.global.u64 	%rd9, %rd3;
	mul.wide.u32 	%rd10, %r2, 4;
	add.s64 	%rd11, %rd9, %rd10;
	st.global.f32 	[%rd11], %f9;
$L__BB0_8:
	ret;

}


// ===== COMPILED SASS (sm_100) =====

	.target	sm_100

	.elftype	@"ET_EXEC"


//--------------------- .note.nv.tkinfo           --------------------------
	.section	.note.nv.tkinfo,"",@"SHT_NOTE"
	.sectionflags	@"SHF_NOTE_NV_TKINFO"
	.tkinfo
        /*0018*/ 	.word	0x00000002
        /*0030*/ 	.string	""
        /*0030*/ 	.string	"ptxas"
        /*0030*/ 	.string	"Cuda compilation tools, release 13.0, V13.0.88"
        /*0030*/ 	.string	"Build cuda_13.0.r13.0/compiler.36424714_0"
        /*0030*/ 	.string	"-arch sm_100 -m 64 "



//--------------------- .note.nv.cuinfo           --------------------------
	.section	.note.nv.cuinfo,"",@"SHT_NOTE"
	.sectionflags	@"SHF_NOTE_NV_CUINFO"
        /*0018*/ 	.short	0x0002
        /*001a*/ 	.short	0x0064
        /*001c*/ 	.short	0x0082
	.zero		2


//--------------------- .nv.info                  --------------------------
	.section	.nv.info,"",@"SHT_CUDA_INFO"
	.align	4


	//----- nvinfo : EIATTR_REGCOUNT
	.align		4
        /*0000*/ 	.byte	0x04, 0x2f
        /*0002*/ 	.short	(.L_1 - .L_0)
	.align		4
.L_0:
        /*0004*/ 	.word	index@(_Z18dot_product_kernelPKfS0_Pfi)
        /*0008*/ 	.word	0x0000000c


	//----- nvinfo : EIATTR_FRAME_SIZE
	.align		4
.L_1:
        /*000c*/ 	.byte	0x04, 0x11
        /*000e*/ 	.short	(.L_3 - .L_2)
	.align		4
.L_2:
        /*0010*/ 	.word	index@(_Z18dot_product_kernelPKfS0_Pfi)
        /*0014*/ 	.word	0x00000000


	//----- nvinfo : EIATTR_MIN_STACK_SIZE
	.align		4
.L_3:
        /*0018*/ 	.byte	0x04, 0x12
        /*001a*/ 	.short	(.L_5 - .L_4)
	.align		4
.L_4:
        /*001c*/ 	.word	index@(_Z18dot_product_kernelPKfS0_Pfi)
        /*0020*/ 	.word	0x00000000
.L_5:


//--------------------- .nv.compat                --------------------------
	.section	.nv.compat,"",@"SHT_CUDA_COMPAT_INFO"
	.align	4
        /*0000*/ 	.byte	0x02, 0x09, 0x00, 0x00, 0x02, 0x02, 0x01, 0x00, 0x02, 0x05, 0x05, 0x00, 0x03, 0x07, 0x01, 0x01
        /*0010*/ 	.byte	0x02, 0x03, 0x00, 0x00, 0x02, 0x06, 0x01, 0x00, 0x04, 0x0b, 0x08, 0x00, 0x09, 0x00, 0x00, 0x00
        /*0020*/ 	.byte	0x00, 0x00, 0x00, 0x00


//--------------------- .nv.info._Z18dot_product_kernelPKfS0_Pfi --------------------------
	.section	.nv.info._Z18dot_product_kernelPKfS0_Pfi,"",@"SHT_CUDA_INFO"
	.sectionflags	@""
	.align	4


	//----- nvinfo : EIATTR_CUDA_API_VERSION
	.align		4
        /*0000*/ 	.byte	0x04, 0x37
        /*0002*/ 	.short	(.L_7 - .L_6)
.L_6:
        /*0004*/ 	.word	0x00000082


	//----- nvinfo : EIATTR_KPARAM_INFO
	.align		4
.L_7:
        /*0008*/ 	.byte	0x04, 0x17
        /*000a*/ 	.short	(.L_9 - .L_8)
.L_8:
        /*000c*/ 	.word	0x00000000
        /*0010*/ 	.short	0x0003
        /*0012*/ 	.short	0x0018
        /*0014*/ 	.byte	0x00, 0xf0, 0x11, 0x00


	//----- nvinfo : EIATTR_KPARAM_INFO
	.align		4
.L_9:
        /*0018*/ 	.byte	0x04, 0x17
        /*001a*/ 	.short	(.L_11 - .L_10)
.L_10:
        /*001c*/ 	.word	0x00000000
        /*0020*/ 	.short	0x0002
        /*0022*/ 	.short	0x0010
        /*0024*/ 	.byte	0x00, 0xf5, 0x21, 0x00


	//----- nvinfo : EIATTR_KPARAM_INFO
	.align		4
.L_11:
        /*0028*/ 	.byte	0x04, 0x17
        /*002a*/ 	.short	(.L_13 - .L_12)
.L_12:
        /*002c*/ 	.word	0x00000000
        /*0030*/ 	.short	0x0001
        /*0032*/ 	.short	0x0008
        /*0034*/ 	.byte	0x00, 0xf5, 0x21, 0x00


	//----- nvinfo : EIATTR_KPARAM_INFO
	.align		4
.L_13:
        /*0038*/ 	.byte	0x04, 0x17
        /*003a*/ 	.short	(.L_15 - .L_14)
.L_14:
        /*003c*/ 	.word	0x00000000
        /*0040*/ 	.short	0x0000
        /*0042*/ 	.short	0x0000
        /*0044*/ 	.byte	0x00, 0xf5, 0x21, 0x00


	//----- nvinfo : EIATTR_SPARSE_MMA_MASK
	.align		4
.L_15:
        /*0048*/ 	.byte	0x03, 0x50
        /*004a*/ 	.short	0x0000


	//----- nvinfo : EIATTR_MAXREG_COUNT
	.align		4
        /*004c*/ 	.byte	0x03, 0x1b
        /*004e*/ 	.short	0x00ff


	//----- nvinfo : EIATTR_NUM_BARRIERS
	.align		4
        /*0050*/ 	.byte	0x02, 0x4c
        /*0052*/ 	.byte	0x01
	.zero		1


	//----- nvinfo : EIATTR_MERCURY_ISA_VERSION
	.align		4
        /*0054*/ 	.byte	0x03, 0x5f
        /*0056*/ 	.short	0x0101


	//----- nvinfo : EIATTR_VRC_CTA_INIT_COUNT
	.align		4
        /*0058*/ 	.byte	0x02, 0x4a
	.zero		1
	.zero		1


	//----- nvinfo : EIATTR_EXIT_INSTR_OFFSETS
	.align		4
        /*005c*/ 	.byte	0x04, 0x1c
        /*005e*/ 	.short	(.L_17 - .L_16)


	//   ....[0]....
.L_16:
        /*0060*/ 	.word	0x00000250


	//   ....[1]....
        /*0064*/ 	.word	0x000002d0


	//----- nvinfo : EIATTR_CBANK_PARAM_SIZE
	.align		4
.L_17:
        /*0068*/ 	.byte	0x03, 0x19
        /*006a*/ 	.short	0x001c


	//----- nvinfo : EIATTR_PARAM_CBANK
	.align		4
        /*006c*/ 	.byte	0x04, 0x0a
        /*006e*/ 	.short	(.L_19 - .L_18)
	.align		4
.L_18:
        /*0070*/ 	.word	index@(.nv.constant0._Z18dot_product_kernelPKfS0_Pfi)
        /*0074*/ 	.short	0x0380
        /*0076*/ 	.short	0x001c


	//----- nvinfo : EIATTR_SW_WAR
	.align		4
.L_19:
        /*0078*/ 	.byte	0x04, 0x36
        /*007a*/ 	.short	(.L_21 - .L_20)
.L_20:
        /*007c*/ 	.word	0x00000008
.L_21:


//--------------------- .nv.callgraph             --------------------------
	.section	.nv.callgraph,"",@"SHT_CUDA_CALLGRAPH"
	.align	4
	.sectionentsize	8
	.align		4
        /*0000*/ 	.word	0x00000000
	.align		4
        /*0004*/ 	.word	0xffffffff
	.align		4
        /*0008*/ 	.word	0x00000000
	.align		4
        /*000c*/ 	.word	0xfffffffe
	.align		4
        /*0010*/ 	.word	0x00000000
	.align		4
        /*0014*/ 	.word	0xfffffffd
	.align		4
        /*0018*/ 	.word	0x00000000
	.align		4
        /*001c*/ 	.word	0xfffffffc


//--------------------- .text._Z18dot_product_kernelPKfS0_Pfi --------------------------
	.section	.text._Z18dot_product_kernelPKfS0_Pfi,"ax",@progbits
	.align	128
        .global         _Z18dot_product_kernelPKfS0_Pfi
        .type           _Z18dot_product_kernelPKfS0_Pfi,@function
        .size           _Z18dot_product_kernelPKfS0_Pfi,(.L_x_3 - _Z18dot_product_kernelPKfS0_Pfi)
        .other          _Z18dot_product_kernelPKfS0_Pfi,@"STO_CUDA_ENTRY STV_DEFAULT"
_Z18dot_product_kernelPKfS0_Pfi:
.text._Z18dot_product_kernelPKfS0_Pfi:
[----:B------:R-:W-:Y:S01]  /*0000*/  LDC R1, c[0x0][0x37c] ;  /* 0x0000df00ff017b82 */ /* 0x000fe20000000800 */
[----:B------:R-:W0:Y:S01]  /*0010*/  S2R R8, SR_TID.X ;  /* 0x0000000000087919 */ /* 0x000e220000002100 */
[----:B------:R-:W0:Y:S06]  /*0020*/  LDCU UR8, c[0x0][0x360] ;  /* 0x00006c00ff0877ac */ /* 0x000e2c0008000800 */
[----:B------:R-:W1:Y:S01]  /*0030*/  LDC.64 R2, c[0x0][0x380] ;  /* 0x0000e000ff027b82 */ /* 0x000e620000000a00 */
[----:B------:R-:W0:Y:S01]  /*0040*/  S2R R9, SR_CTAID.X ;  /* 0x0000000000097919 */ /* 0x000e220000002500 */
[----:B------:R-:W2:Y:S01]  /*0050*/  LDCU UR4, c[0x0][0x398] ;  /* 0x00007300ff0477ac */ /* 0x000ea20008000800 */
[----:B------:R-:W3:Y:S05]  /*0060*/  LDCU.64 UR6, c[0x0][0x358] ;  /* 0x00006b00ff0677ac */ /* 0x000eea0008000a00 */
[----:B------:R-:W4:Y:S01]  /*0070*/  LDC.64 R4, c[0x0][0x388] ;  /* 0x0000e200ff047b82 */ /* 0x000f220000000a00 */
[----:B0-----:R-:W-:-:S05]  /*0080*/  IMAD R7, R9, UR8, R8 ;  /* 0x0000000809077c24 */ /* 0x001fca000f8e0208 */
[----:B--2---:R-:W-:-:S13]  /*0090*/  ISETP.GE.U32.AND P1, PT, R7, UR4, PT ;  /* 0x0000000407007c0c */ /* 0x004fda000bf26070 */
[----:B-1----:R-:W-:-:S04]  /*00a0*/  @!P1 IMAD.WIDE.U32 R2, R7, 0x4, R2 ;  /* 0x0000000407029825 */ /* 0x002fc800078e0002 */
[----:B----4-:R-:W-:Y:S02]  /*00b0*/  @!P1 IMAD.WIDE.U32 R4, R7, 0x4, R4 ;  /* 0x0000000407049825 */ /* 0x010fe400078e0004 */
[----:B---3--:R-:W2:Y:S04]  /*00c0*/  @!P1 LDG.E R2, desc[UR6][R2.64] ;  /* 0x0000000602029981 */ /* 0x008ea8000c1e1900 */
[----:B------:R-:W2:Y:S01]  /*00d0*/  @!P1 LDG.E R5, desc[UR6][R4.64] ;  /* 0x0000000604059981 */ /* 0x000ea2000c1e1900 */
[----:B------:R-:W0:Y:S01]  /*00e0*/  S2UR UR5, SR_CgaCtaId ;  /* 0x00000000000579c3 */ /* 0x000e220000008800 */
[----:B------:R-:W-:Y:S01]  /*00f0*/  IMAD.U32 R0, RZ, RZ, UR8 ;  /* 0x00000008ff007e24 */ /* 0x000fe2000f8e00ff */
[----:B------:R-:W-:Y:S01]  /*0100*/  UMOV UR4, 0x400 ;  /* 0x0000040000047882 */ /* 0x000fe20000000000 */
[----:B------:R-:W-:-:S03]  /*0110*/  IMAD.MOV.U32 R6, RZ, RZ, RZ ;  /* 0x000000ffff067224 */ /* 0x000fc600078e00ff */
[----:B------:R-:W-:Y:S01]  /*0120*/  ISETP.GE.U32.AND P0, PT, R0, 0x2, PT ;  /* 0x000000020000780c */ /* 0x000fe20003f06070 */
[----:B0-----:R-:W-:-:S06]  /*0130*/  ULEA UR4, UR5, UR4, 0x18 ;  /* 0x0000000405047291 */ /* 0x001fcc000f8ec0ff */
[----:B------:R-:W-:Y:S01]  /*0140*/  LEA R7, R8, UR4, 0x2 ;  /* 0x0000000408077c11 */ /* 0x000fe2000f8e10ff */
[----:B--2---:R-:W-:Y:S01]  /*0150*/  @!P1 FMUL R6, R2, R5 ;  /* 0x0000000502069220 */ /* 0x004fe20000400000 */
[----:B------:R-:W-:-:S04]  /*0160*/  ISETP.NE.AND P1, PT, R8, RZ, PT ;  /* 0x000000ff0800720c */ /* 0x000fc80003f25270 */
[----:B------:R0:W-:Y:S01]  /*0170*/  STS [R7], R6 ;  /* 0x0000000607007388 */ /* 0x0001e20000000800 */
[----:B------:R-:W-:Y:S06]  /*0180*/  BAR.SYNC.DEFER_BLOCKING 0x0 ;  /* 0x0000000000007b1d */ /* 0x000fec0000010000 */
[----:B------:R-:W-:Y:S05]  /*0190*/  @!P0 BRA `(.L_x_0) ;  /* 0x00000000002c8947 */ /* 0x000fea0003800000 */
.L_x_1:
[----:B------:R-:W-:-:S04]  /*01a0*/  SHF.R.U32.HI R5, RZ, 0x1, R0 ;  /* 0x00000001ff057819 */ /* 0x000fc80000011600 */
[----:B------:R-:W-:-:S13]  /*01b0*/  ISETP.GE.U32.AND P0, PT, R8, R5, PT ;  /* 0x000000050800720c */ /* 0x000fda0003f06070 */
[----:B------:R-:W-:Y:S01]  /*01c0*/  @!P0 LEA R2, R5, R7, 0x2 ;  /* 0x0000000705028211 */ /* 0x000fe200078e10ff */
[----:B------:R-:W-:Y:S05]  /*01d0*/  @!P0 LDS R3, [R7] ;  /* 0x0000000007038984 */ /* 0x000fea0000000800 */
[----:B------:R-:W1:Y:S02]  /*01e0*/  @!P0 LDS R2, [R2] ;  /* 0x0000000002028984 */ /* 0x000e640000000800 */
[----:B-1----:R-:W-:-:S05]  /*01f0*/  @!P0 FADD R4, R2, R3 ;  /* 0x0000000302048221 */ /* 0x002fca0000000000 */
[----:B------:R1:W-:Y:S01]  /*0200*/  @!P0 STS [R7], R4 ;  /* 0x0000000407008388 */ /* 0x0003e20000000800 */
[----:B------:R-:W-:Y:S01]  /*0210*/  BAR.SYNC.DEFER_BLOCKING 0x0 ;  /* 0x0000000000007b1d */ /* 0x000fe20000010000 */
[----:B------:R-:W-:Y:S02]  /*0220*/  ISETP.GT.U32.AND P0, PT, R0, 0x3, PT ;  /* 0x000000030000780c */ /* 0x000fe40003f04070 */
[----:B------:R-:W-:-:S11]  /*0230*/  MOV R0, R5 ;  /* 0x0000000500007202 */ /* 0x000fd60000000f00 */
[----:B-1----:R-:W-:Y:S05]  /*0240*/  @P0 BRA `(.L_x_1) ;  /* 0xfffffffc00d40947 */ /* 0x002fea000383ffff */
.L_x_0:
[----:B------:R-:W-:Y:S05]  /*0250*/  @P1 EXIT ;  /* 0x000000000000194d */ /* 0x000fea0003800000 */
[----:B------:R-:W1:Y:S01]  /*0260*/  S2UR UR5, SR_CgaCtaId ;  /* 0x00000000000579c3 */ /* 0x000e620000008800 */
[----:B------:R-:W-:-:S07]  /*0270*/  UMOV UR4, 0x400 ;  /* 0x0000040000047882 */ /* 0x000fce0000000000 */
[----:B------:R-:W2:Y:S01]  /*0280*/  LDC.64 R2, c[0x0][0x390] ;  /* 0x0000e400ff027b82 */ /* 0x000ea20000000a00 */
[----:B-1----:R-:W-:Y:S01]  /*0290*/  ULEA UR4, UR5, UR4, 0x18 ;  /* 0x0000000405047291 */ /* 0x002fe2000f8ec0ff */
[----:B--2---:R-:W-:-:S08]  /*02a0*/  IMAD.WIDE.U32 R2, R9, 0x4, R2 ;  /* 0x0000000409027825 */ /* 0x004fd000078e0002 */
[----:B------:R-:W1:Y:S04]  /*02b0*/  LDS R5, [UR4] ;  /* 0x00000004ff057984 */ /* 0x000e680008000800 */
[----:B-1----:R-:W-:Y:S01]  /*02c0*/  STG.E desc[UR6][R2.64], R5 ;  /* 0x0000000502007986 */ /* 0x002fe2000c101906 */
[----:B------:R-:W-:Y:S05]  /*02d0*/  EXIT ;  /* 0x000000000000794d */ /* 0x000fea0003800000 */
.L_x_2:
[----:B------:R-:W-:-:S00]  /*02e0*/  BRA `(.L_x_2) ;  /* 0xfffffffc00fc7947 */ /* 0x000fc0000383ffff */
[----:B------:R-:W-:-:S00]  /*02f0*/  NOP ;  /* 0x0000000000007918 */ /* 0x000fc00000000000 */
        /* <DEDUP_REMOVED lines=8> */
.L_x_3:


//--------------------- .nv.shared._Z18dot_product_kernelPKfS0_Pfi --------------------------
	.section	.nv.shared._Z18dot_product_kernelPKfS0_Pfi,"aw",@nobits
	.sectionflags	@""
	.align	4
.nv.shared._Z18dot_product_kernelPKfS0_Pfi:
	.zero		2048


//--------------------- .nv.shared.reserved.0     --------------------------
	.section	.nv.shared.reserved.0,"aw",@nobits
	.weak		__nv_reservedSMEM_offset_0_alias
	.size		__nv_reservedSMEM_offset_0_alias, 0, 64
	.other		__nv_reservedSMEM_offset_0_alias,@"STO_CUDA_RESERVED_SHARED STV_DEFAULT"
__nv_reservedSMEM_offset_0_alias:
	.zero		0
	.zero		64


//--------------------- .nv.constant0._Z18dot_product_kernelPKfS0_Pfi --------------------------
	.section	.nv.constant0._Z18dot_product_kernelPKfS0_Pfi,"a",@progbits
	.sectionflags	@""
	.align	4
.nv.constant0._Z18dot_product_kernelPKfS0_Pfi:
	.zero		924


//--------------------- SYMBOLS --------------------------

	.type		.nv.reservedSmem.offset0,@object
	.size		.nv.reservedSmem.offset0,0x4
	.type		.nv.reservedSmem.cap,@object
	.size		.nv.reservedSmem.cap,0x4
